//
// Generated by NVIDIA NVVM Compiler
//
// Compiler Build ID: CL-36424714
// Cuda compilation tools, release 13.0, V13.0.88
// Based on NVVM 20.0.0
//

.version 9.0
.target sm_100
.address_size 64

	// .globl	_Z12reduceKernelPiS_
.extern .shared .align 16 .b8 sdata[];

.visible .entry _Z12reduceKernelPiS_(
	.param .u64 .ptr .align 1 _Z12reduceKernelPiS__param_0,
	.param .u64 .ptr .align 1 _Z12reduceKernelPiS__param_1
)
{
	.reg .pred 	%p<5>;
	.reg .b32 	%r<23>;
	.reg .b64 	%rd<11>;

	ld.param.u64 	%rd2, [_Z12reduceKernelPiS__param_0];
	ld.param.u64 	%rd1, [_Z12reduceKernelPiS__param_1];
	cvta.to.global.u64 	%rd3, %rd2;
	mov.u32 	%r1, %tid.x;
	mov.u32 	%r2, %ctaid.x;
	mov.u32 	%r22, %ntid.x;
	mul.lo.s32 	%r7, %r22, %r2;
	shl.b32 	%r8, %r7, 1;
	add.s32 	%r9, %r8, %r1;
	mul.wide.u32 	%rd4, %r9, 4;
	add.s64 	%rd5, %rd3, %rd4;
	ld.global.u32 	%r10, [%rd5];
	add.s32 	%r11, %r9, %r22;
	mul.wide.u32 	%rd6, %r11, 4;
	add.s64 	%rd7, %rd3, %rd6;
	ld.global.u32 	%r12, [%rd7];
	add.s32 	%r13, %r12, %r10;
	shl.b32 	%r14, %r1, 2;
	mov.u32 	%r15, sdata;
	add.s32 	%r4, %r15, %r14;
	st.shared.u32 	[%r4], %r13;
	bar.sync 	0;
	setp.lt.u32 	%p1, %r22, 2;
	@%p1 bra 	$L__BB0_4;
$L__BB0_1:
	shr.u32 	%r6, %r22, 1;
	setp.ge.u32 	%p2, %r1, %r6;
	@%p2 bra 	$L__BB0_3;
	shl.b32 	%r16, %r6, 2;
	add.s32 	%r17, %r4, %r16;
	ld.shared.u32 	%r18, [%r17];
	ld.shared.u32 	%r19, [%r4];
	add.s32 	%r20, %r19, %r18;
	st.shared.u32 	[%r4], %r20;
$L__BB0_3:
	bar.sync 	0;
	setp.gt.u32 	%p3, %r22, 3;
	mov.u32 	%r22, %r6;
	@%p3 bra 	$L__BB0_1;
$L__BB0_4:
	setp.ne.s32 	%p4, %r1, 0;
	@%p4 bra 	$L__BB0_6;
	ld.shared.u32 	%r21, [sdata];
	cvta.to.global.u64 	%rd8, %rd1;
	mul.wide.u32 	%rd9, %r2, 4;
	add.s64 	%rd10, %rd8, %rd9;
	st.global.u32 	[%rd10], %r21;
$L__BB0_6:
	ret;

}


// ===== COMPILED SASS (sm_100) =====

	.target	sm_100

	.elftype	@"ET_EXEC"


//--------------------- .note.nv.tkinfo           --------------------------
	.section	.note.nv.tkinfo,"",@"SHT_NOTE"
	.sectionflags	@"SHF_NOTE_NV_TKINFO"
	.tkinfo
        /*0018*/ 	.word	0x00000002
        /*0030*/ 	.string	""
        /*0030*/ 	.string	"ptxas"
        /*0030*/ 	.string	"Cuda compilation tools, release 13.0, V13.0.88"
        /*0030*/ 	.string	"Build cuda_13.0.r13.0/compiler.36424714_0"
        /*0030*/ 	.string	"-arch sm_100 -m 64 "



//--------------------- .note.nv.cuinfo           --------------------------
	.section	.note.nv.cuinfo,"",@"SHT_NOTE"
	.sectionflags	@"SHF_NOTE_NV_CUINFO"
        /*0018*/ 	.short	0x0002
        /*001a*/ 	.short	0x0064
        /*001c*/ 	.short	0x0082
	.zero		2


//--------------------- .nv.info                  --------------------------
	.section	.nv.info,"",@"SHT_CUDA_INFO"
	.align	4


	//----- nvinfo : EIATTR_REGCOUNT
	.align		4
        /*0000*/ 	.byte	0x04, 0x2f
        /*0002*/ 	.short	(.L_1 - .L_0)
	.align		4
.L_0:
        /*0004*/ 	.word	index@(_Z12reduceKernelPiS_)
        /*0008*/ 	.word	0x0000000e


	//----- nvinfo : EIATTR_FRAME_SIZE
	.align		4
.L_1:
        /*000c*/ 	.byte	0x04, 0x11
        /*000e*/ 	.short	(.L_3 - .L_2)
	.align		4
.L_2:
        /*0010*/ 	.word	index@(_Z12reduceKernelPiS_)
        /*0014*/ 	.word	0x00000000


	//----- nvinfo : EIATTR_MIN_STACK_SIZE
	.align		4
.L_3:
        /*0018*/ 	.byte	0x04, 0x12
        /*001a*/ 	.short	(.L_5 - .L_4)
	.align		4
.L_4:
        /*001c*/ 	.word	index@(_Z12reduceKernelPiS_)
        /*0020*/ 	.word	0x00000000
.L_5:


//--------------------- .nv.compat                --------------------------
	.section	.nv.compat,"",@"SHT_CUDA_COMPAT_INFO"
	.align	4
        /*0000*/ 	.byte	0x02, 0x09, 0x00, 0x00, 0x02, 0x02, 0x01, 0x00, 0x02, 0x05, 0x05, 0x00, 0x03, 0x07, 0x01, 0x01
        /*0010*/ 	.byte	0x02, 0x03, 0x00, 0x00, 0x02, 0x06, 0x01, 0x00, 0x04, 0x0b, 0x08, 0x00, 0x09, 0x00, 0x00, 0x00
        /*0020*/ 	.byte	0x00, 0x00, 0x00, 0x00


//--------------------- .nv.info._Z12reduceKernelPiS_ --------------------------
	.section	.nv.info._Z12reduceKernelPiS_,"",@"SHT_CUDA_INFO"
	.sectionflags	@""
	.align	4


	//----- nvinfo : EIATTR_CUDA_API_VERSION
	.align		4
        /*0000*/ 	.byte	0x04, 0x37
        /*0002*/ 	.short	(.L_7 - .L_6)
.L_6:
        /*0004*/ 	.word	0x00000082


	//----- nvinfo : EIATTR_KPARAM_INFO
	.align		4
.L_7:
        /*0008*/ 	.byte	0x04, 0x17
        /*000a*/ 	.short	(.L_9 - .L_8)
.L_8:
        /*000c*/ 	.word	0x00000000
        /*0010*/ 	.short	0x0001
        /*0012*/ 	.short	0x0008
        /*0014*/ 	.byte	0x00, 0xf5, 0x21, 0x00


	//----- nvinfo : EIATTR_KPARAM_INFO
	.align		4
.L_9:
        /*0018*/ 	.byte	0x04, 0x17
        /*001a*/ 	.short	(.L_11 - .L_10)
.L_10:
        /*001c*/ 	.word	0x00000000
        /*0020*/ 	.short	0x0000
        /*0022*/ 	.short	0x0000
        /*0024*/ 	.byte	0x00, 0xf5, 0x21, 0x00


	//----- nvinfo : EIATTR_SPARSE_MMA_MASK
	.align		4
.L_11:
        /*0028*/ 	.byte	0x03, 0x50
        /*002a*/ 	.short	0x0000


	//----- nvinfo : EIATTR_MAXREG_COUNT
	.align		4
        /*002c*/ 	.byte	0x03, 0x1b
        /*002e*/ 	.short	0x00ff


	//----- nvinfo : EIATTR_NUM_BARRIERS
	.align		4
        /*0030*/ 	.byte	0x02, 0x4c
        /*0032*/ 	.byte	0x01
	.zero		1


	//----- nvinfo : EIATTR_MERCURY_ISA_VERSION
	.align		4
        /*0034*/ 	.byte	0x03, 0x5f
        /*0036*/ 	.short	0x0101


	//----- nvinfo : EIATTR_VRC_CTA_INIT_COUNT
	.align		4
        /*0038*/ 	.byte	0x02, 0x4a
	.zero		1
	.zero		1


	//----- nvinfo : EIATTR_EXIT_INSTR_OFFSETS
	.align		4
        /*003c*/ 	.byte	0x04, 0x1c
        /*003e*/ 	.short	(.L_13 - .L_12)


	//   ....[0]....
.L_12:
        /*0040*/ 	.word	0x00000230


	//   ....[1]....
        /*0044*/ 	.word	0x000002b0


	//----- nvinfo : EIATTR_CBANK_PARAM_SIZE
	.align		4
.L_13:
        /*0048*/ 	.byte	0x03, 0x19
        /*004a*/ 	.short	0x0010


	//----- nvinfo : EIATTR_PARAM_CBANK
	.align		4
        /*004c*/ 	.byte	0x04, 0x0a
        /*004e*/ 	.short	(.L_15 - .L_14)
	.align		4
.L_14:
        /*0050*/ 	.word	index@(.nv.constant0._Z12reduceKernelPiS_)
        /*0054*/ 	.short	0x0380
        /*0056*/ 	.short	0x0010


	//----- nvinfo : EIATTR_SW_WAR
	.align		4
.L_15:
        /*0058*/ 	.byte	0x04, 0x36
        /*005a*/ 	.short	(.L_17 - .L_16)
.L_16:
        /*005c*/ 	.word	0x00000008
.L_17:


//--------------------- .nv.callgraph             --------------------------
	.section	.nv.callgraph,"",@"SHT_CUDA_CALLGRAPH"
	.align	4
	.sectionentsize	8
	.align		4
        /*0000*/ 	.word	0x00000000
	.align		4
        /*0004*/ 	.word	0xffffffff
	.align		4
        /*0008*/ 	.word	0x00000000
	.align		4
        /*000c*/ 	.word	0xfffffffe
	.align		4
        /*0010*/ 	.word	0x00000000
	.align		4
        /*0014*/ 	.word	0xfffffffd
	.align		4
        /*0018*/ 	.word	0x00000000
	.align		4
        /*001c*/ 	.word	0xfffffffc


//--------------------- .text._Z12reduceKernelPiS_ --------------------------
	.section	.text._Z12reduceKernelPiS_,"ax",@progbits
	.align	128
        .global         _Z12reduceKernelPiS_
        .type           _Z12reduceKernelPiS_,@function
        .size           _Z12reduceKernelPiS_,(.L_x_3 - _Z12reduceKernelPiS_)
        .other          _Z12reduceKernelPiS_,@"STO_CUDA_ENTRY STV_DEFAULT"
_Z12reduceKernelPiS_:
.text._Z12reduceKernelPiS_:
[----:B------:R-:W-:Y:S01]  /*0000*/  LDC R1, c[0x0][0x37c] ;  /* 0x0000df00ff017b82 */ /* 0x000fe20000000800 */
[----:B------:R-:W0:Y:S01]  /*0010*/  S2R R11, SR_CTAID.X ;  /* 0x00000000000b7919 */ /* 0x000e220000002500 */
[----:B------:R-:W0:Y:S06]  /*0020*/  LDCU UR8, c[0x0][0x360] ;  /* 0x00006c00ff0877ac */ /* 0x000e2c0008000800 */
[----:B------:R-:W1:Y:S01]  /*0030*/  LDC.64 R4, c[0x0][0x380] ;  /* 0x0000e000ff047b82 */ /* 0x000e620000000a00 */
[----:B------:R-:W2:Y:S01]  /*0040*/  S2R R9, SR_TID.X ;  /* 0x0000000000097919 */ /* 0x000ea20000002100 */
[----:B------:R-:W3:Y:S01]  /*0050*/  LDCU.64 UR6, c[0x0][0x358] ;  /* 0x00006b00ff0677ac */ /* 0x000ee20008000a00 */
[----:B0-----:R-:W-:-:S04]  /*0060*/  IMAD R0, R11, UR8, RZ ;  /* 0x000000080b007c24 */ /* 0x001fc8000f8e02ff */
[----:B--2---:R-:W-:-:S05]  /*0070*/  IMAD R3, R0, 0x2, R9 ;  /* 0x0000000200037824 */ /* 0x004fca00078e0209 */
[C---:B------:R-:W-:Y:S01]  /*0080*/  IADD3 R7, PT, PT, R3.reuse, UR8, RZ ;  /* 0x0000000803077c10 */ /* 0x040fe2000fffe0ff */
[----:B-1----:R-:W-:-:S04]  /*0090*/  IMAD.WIDE.U32 R2, R3, 0x4, R4 ;  /* 0x0000000403027825 */ /* 0x002fc800078e0004 */
[----:B------:R-:W-:Y:S02]  /*00a0*/  IMAD.WIDE.U32 R4, R7, 0x4, R4 ;  /* 0x0000000407047825 */ /* 0x000fe400078e0004 */
[----:B---3--:R-:W2:Y:S04]  /*00b0*/  LDG.E R2, desc[UR6][R2.64] ;  /* 0x0000000602027981 */ /* 0x008ea8000c1e1900 */
[----:B------:R-:W2:Y:S01]  /*00c0*/  LDG.E R5, desc[UR6][R4.64] ;  /* 0x0000000604057981 */ /* 0x000ea2000c1e1900 */
[----:B------:R-:W0:Y:S01]  /*00d0*/  S2UR UR5, SR_CgaCtaId ;  /* 0x00000000000579c3 */ /* 0x000e220000008800 */
[----:B------:R-:W-:Y:S01]  /*00e0*/  UMOV UR4, 0x400 ;  /* 0x0000040000047882 */ /* 0x000fe20000000000 */
[----:B------:R-:W-:Y:S01]  /*00f0*/  UISETP.GE.U32.AND UP0, UPT, UR8, 0x2, UPT ;  /* 0x000000020800788c */ /* 0x000fe2000bf06070 */
[----:B------:R-:W-:Y:S01]  /*0100*/  ISETP.NE.AND P0, PT, R9, RZ, PT ;  /* 0x000000ff0900720c */ /* 0x000fe20003f05270 */
[----:B0-----:R-:W-:-:S06]  /*0110*/  ULEA UR4, UR5, UR4, 0x18 ;  /* 0x0000000405047291 */ /* 0x001fcc000f8ec0ff */
[----:B------:R-:W-:Y:S01]  /*0120*/  LEA R7, R9, UR4, 0x2 ;  /* 0x0000000409077c11 */ /* 0x000fe2000f8e10ff */
[----:B--2---:R-:W-:-:S05]  /*0130*/  IMAD.IADD R0, R2, 0x1, R5 ;  /* 0x0000000102007824 */ /* 0x004fca00078e0205 */
[----:B------:R0:W-:Y:S01]  /*0140*/  STS [R7], R0 ;  /* 0x0000000007007388 */ /* 0x0001e20000000800 */
[----:B------:R-:W-:Y:S06]  /*0150*/  BAR.SYNC.DEFER_BLOCKING 0x0 ;  /* 0x0000000000007b1d */ /* 0x000fec0000010000 */
[----:B------:R-:W-:Y:S05]  /*0160*/  BRA.U !UP0, `(.L_x_0) ;  /* 0x0000000108307547 */ /* 0x000fea000b800000 */
[----:B0-----:R-:W-:-:S07]  /*0170*/  MOV R0, UR8 ;  /* 0x0000000800007c02 */ /* 0x001fce0008000f00 */
.L_x_1:
[----:B------:R-:W-:-:S04]  /*0180*/  SHF.R.U32.HI R6, RZ, 0x1, R0 ;  /* 0x00000001ff067819 */ /* 0x000fc80000011600 */
[----:B------:R-:W-:-:S13]  /*0190*/  ISETP.GE.U32.AND P1, PT, R9, R6, PT ;  /* 0x000000060900720c */ /* 0x000fda0003f26070 */
[----:B------:R-:W-:Y:S01]  /*01a0*/  @!P1 IMAD R2, R6, 0x4, R7 ;  /* 0x0000000406029824 */ /* 0x000fe200078e0207 */
[----:B------:R-:W-:Y:S05]  /*01b0*/  @!P1 LDS R3, [R7] ;  /* 0x0000000007039984 */ /* 0x000fea0000000800 */
[----:B------:R-:W0:Y:S02]  /*01c0*/  @!P1 LDS R2, [R2] ;  /* 0x0000000002029984 */ /* 0x000e240000000800 */
[----:B0-----:R-:W-:-:S05]  /*01d0*/  @!P1 IADD3 R4, PT, PT, R2, R3, RZ ;  /* 0x0000000302049210 */ /* 0x001fca0007ffe0ff */
[----:B------:R1:W-:Y:S01]  /*01e0*/  @!P1 STS [R7], R4 ;  /* 0x0000000407009388 */ /* 0x0003e20000000800 */
[----:B------:R-:W-:Y:S01]  /*01f0*/  BAR.SYNC.DEFER_BLOCKING 0x0 ;  /* 0x0000000000007b1d */ /* 0x000fe20000010000 */
[----:B------:R-:W-:Y:S01]  /*0200*/  ISETP.GT.U32.AND P1, PT, R0, 0x3, PT ;  /* 0x000000030000780c */ /* 0x000fe20003f24070 */
[----:B------:R-:W-:-:S12]  /*0210*/  IMAD.MOV.U32 R0, RZ, RZ, R6 ;  /* 0x000000ffff007224 */ /* 0x000fd800078e0006 */
[----:B-1----:R-:W-:Y:S05]  /*0220*/  @P1 BRA `(.L_x_1) ;  /* 0xfffffffc00d41947 */ /* 0x002fea000383ffff */
.L_x_0:
[----:B------:R-:W-:Y:S05]  /*0230*/  @P0 EXIT ;  /* 0x000000000000094d */ /* 0x000fea0003800000 */
[----:B------:R-:W1:Y:S01]  /*0240*/  S2UR UR5, SR_CgaCtaId ;  /* 0x00000000000579c3 */ /* 0x000e620000008800 */
[----:B------:R-:W-:-:S07]  /*0250*/  UMOV UR4, 0x400 ;  /* 0x0000040000047882 */ /* 0x000fce0000000000 */
[----:B------:R-:W2:Y:S01]  /*0260*/  LDC.64 R2, c[0x0][0x388] ;  /* 0x0000e200ff027b82 */ /* 0x000ea20000000a00 */
[----:B-1----:R-:W-:Y:S01]  /*0270*/  ULEA UR4, UR5, UR4, 0x18 ;  /* 0x0000000405047291 */ /* 0x002fe2000f8ec0ff */
[----:B--2---:R-:W-:-:S08]  /*0280*/  IMAD.WIDE.U32 R2, R11, 0x4, R2 ;  /* 0x000000040b027825 */ /* 0x004fd000078e0002 */
[----:B------:R-:W1:Y:S04]  /*0290*/  LDS R5, [UR4] ;  /* 0x00000004ff057984 */ /* 0x000e680008000800 */
[----:B-1----:R-:W-:Y:S01]  /*02a0*/  STG.E desc[UR6][R2.64], R5 ;  /* 0x0000000502007986 */ /* 0x002fe2000c101906 */
[----:B------:R-:W-:Y:S05]  /*02b0*/  EXIT ;  /* 0x000000000000794d */ /* 0x000fea0003800000 */
.L_x_2:
[----:B------:R-:W-:-:S00]  /*02c0*/  BRA `(.L_x_2) ;  /* 0xfffffffc00fc7947 */ /* 0x000fc0000383ffff */
[----:B------:R-:W-:-:S00]  /*02d0*/  NOP ;  /* 0x0000000000007918 */ /* 0x000fc00000000000 */
        /* <DEDUP_REMOVED lines=10> */
.L_x_3:


//--------------------- .nv.shared._Z12reduceKernelPiS_ --------------------------
	.section	.nv.shared._Z12reduceKernelPiS_,"aw",@nobits
	.sectionflags	@""
	.align	16
	.zero		1024


//--------------------- .nv.shared.reserved.0     --------------------------
	.section	.nv.shared.reserved.0,"aw",@nobits
	.weak		__nv_reservedSMEM_offset_0_alias
	.size		__nv_reservedSMEM_offset_0_alias, 0, 64
	.other		__nv_reservedSMEM_offset_0_alias,@"STO_CUDA_RESERVED_SHARED STV_DEFAULT"
__nv_reservedSMEM_offset_0_alias:
	.zero		0
	.zero		64


//--------------------- .nv.constant0._Z12reduceKernelPiS_ --------------------------
	.section	.nv.constant0._Z12reduceKernelPiS_,"a",@progbits
	.sectionflags	@""
	.align	4
.nv.constant0._Z12reduceKernelPiS_:
	.zero		912


//--------------------- SYMBOLS --------------------------

	.type		.nv.reservedSmem.offset0,@object
	.size		.nv.reservedSmem.offset0,0x4
	.type		.nv.reservedSmem.cap,@object
	.size		.nv.reservedSmem.cap,0x4
